//
// Generated by NVIDIA NVVM Compiler
//
// Compiler Build ID: CL-36424714
// Cuda compilation tools, release 13.0, V13.0.88
// Based on NVVM 20.0.0
//

.version 9.0
.target sm_100
.address_size 64

	// .globl	_Z18simple_convolutionPKdS0_Pd

.visible .entry _Z18simple_convolutionPKdS0_Pd(
	.param .u64 .ptr .align 1 _Z18simple_convolutionPKdS0_Pd_param_0,
	.param .u64 .ptr .align 1 _Z18simple_convolutionPKdS0_Pd_param_1,
	.param .u64 .ptr .align 1 _Z18simple_convolutionPKdS0_Pd_param_2
)
{
	.reg .pred 	%p<4>;
	.reg .b32 	%r<17>;
	.reg .b64 	%rd<13>;
	.reg .b64 	%fd<82>;

	ld.param.u64 	%rd1, [_Z18simple_convolutionPKdS0_Pd_param_0];
	ld.param.u64 	%rd2, [_Z18simple_convolutionPKdS0_Pd_param_1];
	ld.param.u64 	%rd3, [_Z18simple_convolutionPKdS0_Pd_param_2];
	mov.u32 	%r3, %ctaid.x;
	mov.u32 	%r4, %ntid.x;
	mov.u32 	%r5, %tid.x;
	mad.lo.s32 	%r1, %r3, %r4, %r5;
	mov.u32 	%r6, %ctaid.y;
	mov.u32 	%r7, %ntid.y;
	mov.u32 	%r8, %tid.y;
	mad.lo.s32 	%r9, %r6, %r7, %r8;
	setp.gt.s32 	%p1, %r1, 1023;
	setp.gt.u32 	%p2, %r9, 1023;
	or.pred  	%p3, %p1, %p2;
	@%p3 bra 	$L__BB0_2;
	mov.u32 	%r10, %ctaid.z;
	cvta.to.global.u64 	%rd4, %rd3;
	cvta.to.global.u64 	%rd5, %rd2;
	cvta.to.global.u64 	%rd6, %rd1;
	mul.lo.s32 	%r11, %r10, 27;
	mad.lo.s32 	%r12, %r1, 1026, %r9;
	mul.wide.u32 	%rd7, %r11, 8;
	add.s64 	%rd8, %rd5, %rd7;
	ld.global.f64 	%fd1, [%rd8+64];
	mul.wide.s32 	%rd9, %r12, 8;
	add.s64 	%rd10, %rd6, %rd9;
	ld.global.f64 	%fd2, [%rd10];
	fma.rn.f64 	%fd3, %fd1, %fd2, 0d0000000000000000;
	ld.global.f64 	%fd4, [%rd8+56];
	ld.global.f64 	%fd5, [%rd10+8];
	fma.rn.f64 	%fd6, %fd4, %fd5, %fd3;
	ld.global.f64 	%fd7, [%rd8+48];
	ld.global.f64 	%fd8, [%rd10+16];
	fma.rn.f64 	%fd9, %fd7, %fd8, %fd6;
	ld.global.f64 	%fd10, [%rd8+40];
	ld.global.f64 	%fd11, [%rd10+8208];
	fma.rn.f64 	%fd12, %fd10, %fd11, %fd9;
	ld.global.f64 	%fd13, [%rd8+32];
	ld.global.f64 	%fd14, [%rd10+8216];
	fma.rn.f64 	%fd15, %fd13, %fd14, %fd12;
	ld.global.f64 	%fd16, [%rd8+24];
	ld.global.f64 	%fd17, [%rd10+8224];
	fma.rn.f64 	%fd18, %fd16, %fd17, %fd15;
	ld.global.f64 	%fd19, [%rd8+16];
	ld.global.f64 	%fd20, [%rd10+16416];
	fma.rn.f64 	%fd21, %fd19, %fd20, %fd18;
	ld.global.f64 	%fd22, [%rd8+8];
	ld.global.f64 	%fd23, [%rd10+16424];
	fma.rn.f64 	%fd24, %fd22, %fd23, %fd21;
	ld.global.f64 	%fd25, [%rd8];
	ld.global.f64 	%fd26, [%rd10+16432];
	fma.rn.f64 	%fd27, %fd25, %fd26, %fd24;
	ld.global.f64 	%fd28, [%rd8+136];
	ld.global.f64 	%fd29, [%rd10+8421408];
	fma.rn.f64 	%fd30, %fd28, %fd29, %fd27;
	ld.global.f64 	%fd31, [%rd8+128];
	ld.global.f64 	%fd32, [%rd10+8421416];
	fma.rn.f64 	%fd33, %fd31, %fd32, %fd30;
	ld.global.f64 	%fd34, [%rd8+120];
	ld.global.f64 	%fd35, [%rd10+8421424];
	fma.rn.f64 	%fd36, %fd34, %fd35, %fd33;
	ld.global.f64 	%fd37, [%rd8+112];
	ld.global.f64 	%fd38, [%rd10+8429616];
	fma.rn.f64 	%fd39, %fd37, %fd38, %fd36;
	ld.global.f64 	%fd40, [%rd8+104];
	ld.global.f64 	%fd41, [%rd10+8429624];
	fma.rn.f64 	%fd42, %fd40, %fd41, %fd39;
	ld.global.f64 	%fd43, [%rd8+96];
	ld.global.f64 	%fd44, [%rd10+8429632];
	fma.rn.f64 	%fd45, %fd43, %fd44, %fd42;
	ld.global.f64 	%fd46, [%rd8+88];
	ld.global.f64 	%fd47, [%rd10+8437824];
	fma.rn.f64 	%fd48, %fd46, %fd47, %fd45;
	ld.global.f64 	%fd49, [%rd8+80];
	ld.global.f64 	%fd50, [%rd10+8437832];
	fma.rn.f64 	%fd51, %fd49, %fd50, %fd48;
	ld.global.f64 	%fd52, [%rd8+72];
	ld.global.f64 	%fd53, [%rd10+8437840];
	fma.rn.f64 	%fd54, %fd52, %fd53, %fd51;
	ld.global.f64 	%fd55, [%rd8+208];
	ld.global.f64 	%fd56, [%rd10+16842816];
	fma.rn.f64 	%fd57, %fd55, %fd56, %fd54;
	ld.global.f64 	%fd58, [%rd8+200];
	ld.global.f64 	%fd59, [%rd10+16842824];
	fma.rn.f64 	%fd60, %fd58, %fd59, %fd57;
	ld.global.f64 	%fd61, [%rd8+192];
	ld.global.f64 	%fd62, [%rd10+16842832];
	fma.rn.f64 	%fd63, %fd61, %fd62, %fd60;
	ld.global.f64 	%fd64, [%rd8+184];
	ld.global.f64 	%fd65, [%rd10+16851024];
	fma.rn.f64 	%fd66, %fd64, %fd65, %fd63;
	ld.global.f64 	%fd67, [%rd8+176];
	ld.global.f64 	%fd68, [%rd10+16851032];
	fma.rn.f64 	%fd69, %fd67, %fd68, %fd66;
	ld.global.f64 	%fd70, [%rd8+168];
	ld.global.f64 	%fd71, [%rd10+16851040];
	fma.rn.f64 	%fd72, %fd70, %fd71, %fd69;
	ld.global.f64 	%fd73, [%rd8+160];
	ld.global.f64 	%fd74, [%rd10+16859232];
	fma.rn.f64 	%fd75, %fd73, %fd74, %fd72;
	ld.global.f64 	%fd76, [%rd8+152];
	ld.global.f64 	%fd77, [%rd10+16859240];
	fma.rn.f64 	%fd78, %fd76, %fd77, %fd75;
	ld.global.f64 	%fd79, [%rd8+144];
	ld.global.f64 	%fd80, [%rd10+16859248];
	fma.rn.f64 	%fd81, %fd79, %fd80, %fd78;
	shl.b32 	%r13, %r10, 20;
	shl.b32 	%r14, %r1, 10;
	add.s32 	%r15, %r9, %r13;
	add.s32 	%r16, %r15, %r14;
	mul.wide.s32 	%rd11, %r16, 8;
	add.s64 	%rd12, %rd4, %rd11;
	st.global.f64 	[%rd12], %fd81;
$L__BB0_2:
	ret;

}


// ===== COMPILED SASS (sm_100) =====

	.target	sm_100

	.elftype	@"ET_EXEC"


//--------------------- .note.nv.tkinfo           --------------------------
	.section	.note.nv.tkinfo,"",@"SHT_NOTE"
	.sectionflags	@"SHF_NOTE_NV_TKINFO"
	.tkinfo
        /*0018*/ 	.word	0x00000002
        /*0030*/ 	.string	""
        /*0030*/ 	.string	"ptxas"
        /*0030*/ 	.string	"Cuda compilation tools, release 13.0, V13.0.88"
        /*0030*/ 	.string	"Build cuda_13.0.r13.0/compiler.36424714_0"
        /*0030*/ 	.string	"-arch sm_100 -m 64 "



//--------------------- .note.nv.cuinfo           --------------------------
	.section	.note.nv.cuinfo,"",@"SHT_NOTE"
	.sectionflags	@"SHF_NOTE_NV_CUINFO"
        /*0018*/ 	.short	0x0002
        /*001a*/ 	.short	0x0064
        /*001c*/ 	.short	0x0082
	.zero		2


//--------------------- .nv.info                  --------------------------
	.section	.nv.info,"",@"SHT_CUDA_INFO"
	.align	4


	//----- nvinfo : EIATTR_REGCOUNT
	.align		4
        /*0000*/ 	.byte	0x04, 0x2f
        /*0002*/ 	.short	(.L_1 - .L_0)
	.align		4
.L_0:
        /*0004*/ 	.word	index@(_Z18simple_convolutionPKdS0_Pd)
        /*0008*/ 	.word	0x00000020


	//----- nvinfo : EIATTR_FRAME_SIZE
	.align		4
.L_1:
        /*000c*/ 	.byte	0x04, 0x11
        /*000e*/ 	.short	(.L_3 - .L_2)
	.align		4
.L_2:
        /*0010*/ 	.word	index@(_Z18simple_convolutionPKdS0_Pd)
        /*0014*/ 	.word	0x00000000


	//----- nvinfo : EIATTR_MIN_STACK_SIZE
	.align		4
.L_3:
        /*0018*/ 	.byte	0x04, 0x12
        /*001a*/ 	.short	(.L_5 - .L_4)
	.align		4
.L_4:
        /*001c*/ 	.word	index@(_Z18simple_convolutionPKdS0_Pd)
        /*0020*/ 	.word	0x00000000
.L_5:


//--------------------- .nv.compat                --------------------------
	.section	.nv.compat,"",@"SHT_CUDA_COMPAT_INFO"
	.align	4
        /*0000*/ 	.byte	0x02, 0x09, 0x00, 0x00, 0x02, 0x02, 0x01, 0x00, 0x02, 0x05, 0x05, 0x00, 0x03, 0x07, 0x01, 0x01
        /*0010*/ 	.byte	0x02, 0x03, 0x00, 0x00, 0x02, 0x06, 0x01, 0x00, 0x04, 0x0b, 0x08, 0x00, 0x01, 0x00, 0x00, 0x00
        /*0020*/ 	.byte	0x00, 0x00, 0x00, 0x00


//--------------------- .nv.info._Z18simple_convolutionPKdS0_Pd --------------------------
	.section	.nv.info._Z18simple_convolutionPKdS0_Pd,"",@"SHT_CUDA_INFO"
	.sectionflags	@""
	.align	4


	//----- nvinfo : EIATTR_CUDA_API_VERSION
	.align		4
        /*0000*/ 	.byte	0x04, 0x37
        /*0002*/ 	.short	(.L_7 - .L_6)
.L_6:
        /*0004*/ 	.word	0x00000082


	//----- nvinfo : EIATTR_KPARAM_INFO
	.align		4
.L_7:
        /*0008*/ 	.byte	0x04, 0x17
        /*000a*/ 	.short	(.L_9 - .L_8)
.L_8:
        /*000c*/ 	.word	0x00000000
        /*0010*/ 	.short	0x0002
        /*0012*/ 	.short	0x0010
        /*0014*/ 	.byte	0x00, 0xf5, 0x21, 0x00


	//----- nvinfo : EIATTR_KPARAM_INFO
	.align		4
.L_9:
        /*0018*/ 	.byte	0x04, 0x17
        /*001a*/ 	.short	(.L_11 - .L_10)
.L_10:
        /*001c*/ 	.word	0x00000000
        /*0020*/ 	.short	0x0001
        /*0022*/ 	.short	0x0008
        /*0024*/ 	.byte	0x00, 0xf5, 0x21, 0x00


	//----- nvinfo : EIATTR_KPARAM_INFO
	.align		4
.L_11:
        /*0028*/ 	.byte	0x04, 0x17
        /*002a*/ 	.short	(.L_13 - .L_12)
.L_12:
        /*002c*/ 	.word	0x00000000
        /*0030*/ 	.short	0x0000
        /*0032*/ 	.short	0x0000
        /*0034*/ 	.byte	0x00, 0xf5, 0x21, 0x00


	//----- nvinfo : EIATTR_SPARSE_MMA_MASK
	.align		4
.L_13:
        /*0038*/ 	.byte	0x03, 0x50
        /*003a*/ 	.short	0x0000


	//----- nvinfo : EIATTR_MAXREG_COUNT
	.align		4
        /*003c*/ 	.byte	0x03, 0x1b
        /*003e*/ 	.short	0x00ff


	//----- nvinfo : EIATTR_MERCURY_ISA_VERSION
	.align		4
        /*0040*/ 	.byte	0x03, 0x5f
        /*0042*/ 	.short	0x0101


	//----- nvinfo : EIATTR_VRC_CTA_INIT_COUNT
	.align		4
        /*0044*/ 	.byte	0x02, 0x4a
	.zero		1
	.zero		1


	//----- nvinfo : EIATTR_EXIT_INSTR_OFFSETS
	.align		4
        /*0048*/ 	.byte	0x04, 0x1c
        /*004a*/ 	.short	(.L_15 - .L_14)


	//   ....[0]....
.L_14:
        /*004c*/ 	.word	0x000000b0


	//   ....[1]....
        /*0050*/ 	.word	0x000006c0


	//----- nvinfo : EIATTR_CBANK_PARAM_SIZE
	.align		4
.L_15:
        /*0054*/ 	.byte	0x03, 0x19
        /*0056*/ 	.short	0x0018


	//----- nvinfo : EIATTR_PARAM_CBANK
	.align		4
        /*0058*/ 	.byte	0x04, 0x0a
        /*005a*/ 	.short	(.L_17 - .L_16)
	.align		4
.L_16:
        /*005c*/ 	.word	index@(.nv.constant0._Z18simple_convolutionPKdS0_Pd)
        /*0060*/ 	.short	0x0380
        /*0062*/ 	.short	0x0018


	//----- nvinfo : EIATTR_SW_WAR
	.align		4
.L_17:
        /*0064*/ 	.byte	0x04, 0x36
        /*0066*/ 	.short	(.L_19 - .L_18)
.L_18:
        /*0068*/ 	.word	0x00000008
.L_19:


//--------------------- .nv.callgraph             --------------------------
	.section	.nv.callgraph,"",@"SHT_CUDA_CALLGRAPH"
	.align	4
	.sectionentsize	8
	.align		4
        /*0000*/ 	.word	0x00000000
	.align		4
        /*0004*/ 	.word	0xffffffff
	.align		4
        /*0008*/ 	.word	0x00000000
	.align		4
        /*000c*/ 	.word	0xfffffffe
	.align		4
        /*0010*/ 	.word	0x00000000
	.align		4
        /*0014*/ 	.word	0xfffffffd
	.align		4
        /*0018*/ 	.word	0x00000000
	.align		4
        /*001c*/ 	.word	0xfffffffc


//--------------------- .text._Z18simple_convolutionPKdS0_Pd --------------------------
	.section	.text._Z18simple_convolutionPKdS0_Pd,"ax",@progbits
	.align	128
        .global         _Z18simple_convolutionPKdS0_Pd
        .type           _Z18simple_convolutionPKdS0_Pd,@function
        .size           _Z18simple_convolutionPKdS0_Pd,(.L_x_1 - _Z18simple_convolutionPKdS0_Pd)
        .other          _Z18simple_convolutionPKdS0_Pd,@"STO_CUDA_ENTRY STV_DEFAULT"
_Z18simple_convolutionPKdS0_Pd:
.text._Z18simple_convolutionPKdS0_Pd:
[----:B------:R-:W-:Y:S01]  /*0000*/  LDC R1, c[0x0][0x37c] ;  /* 0x0000df00ff017b82 */ /* 0x000fe20000000800 */
[----:B------:R-:W0:Y:S07]  /*0010*/  S2R R3, SR_TID.Y ;  /* 0x0000000000037919 */ /* 0x000e2e0000002200 */
[----:B------:R-:W1:Y:S01]  /*0020*/  LDC R27, c[0x0][0x360] ;  /* 0x0000d800ff1b7b82 */ /* 0x000e620000000800 */
[----:B------:R-:W1:Y:S07]  /*0030*/  S2R R2, SR_TID.X ;  /* 0x0000000000027919 */ /* 0x000e6e0000002100 */
[----:B------:R-:W0:Y:S08]  /*0040*/  S2UR UR5, SR_CTAID.Y ;  /* 0x00000000000579c3 */ /* 0x000e300000002600 */
[----:B------:R-:W0:Y:S08]  /*0050*/  LDC R0, c[0x0][0x364] ;  /* 0x0000d900ff007b82 */ /* 0x000e300000000800 */
[----:B------:R-:W1:Y:S01]  /*0060*/  S2UR UR4, SR_CTAID.X ;  /* 0x00000000000479c3 */ /* 0x000e620000002500 */
[----:B0-----:R-:W-:-:S05]  /*0070*/  IMAD R0, R0, UR5, R3 ;  /* 0x0000000500007c24 */ /* 0x001fca000f8e0203 */
[----:B------:R-:W-:Y:S01]  /*0080*/  ISETP.GT.U32.AND P0, PT, R0, 0x3ff, PT ;  /* 0x000003ff0000780c */ /* 0x000fe20003f04070 */
[----:B-1----:R-:W-:-:S05]  /*0090*/  IMAD R27, R27, UR4, R2 ;  /* 0x000000041b1b7c24 */ /* 0x002fca000f8e0202 */
[----:B------:R-:W-:-:S13]  /*00a0*/  ISETP.GT.OR P0, PT, R27, 0x3ff, P0 ;  /* 0x000003ff1b00780c */ /* 0x000fda0000704670 */
[----:B------:R-:W-:Y:S05]  /*00b0*/  @P0 EXIT ;  /* 0x000000000000094d */ /* 0x000fea0003800000 */
[----:B------:R-:W0:Y:S01]  /*00c0*/  S2R R29, SR_CTAID.Z ;  /* 0x00000000001d7919 */ /* 0x000e220000002700 */
[----:B------:R-:W1:Y:S01]  /*00d0*/  LDC.64 R2, c[0x0][0x380] ;  /* 0x0000e000ff027b82 */ /* 0x000e620000000a00 */
[----:B------:R-:W2:Y:S01]  /*00e0*/  LDCU.64 UR4, c[0x0][0x358] ;  /* 0x00006b00ff0477ac */ /* 0x000ea20008000a00 */
[----:B------:R-:W-:-:S06]  /*00f0*/  IMAD R9, R27, 0x402, R0 ;  /* 0x000004021b097824 */ /* 0x000fcc00078e0200 */
[----:B------:R-:W3:Y:S01]  /*0100*/  LDC.64 R4, c[0x0][0x388] ;  /* 0x0000e200ff047b82 */ /* 0x000ee20000000a00 */
[----:B-1----:R-:W-:-:S05]  /*0110*/  IMAD.WIDE R2, R9, 0x8, R2 ;  /* 0x0000000809027825 */ /* 0x002fca00078e0202 */
[----:B--2---:R-:W2:Y:S01]  /*0120*/  LDG.E.64 R8, desc[UR4][R2.64] ;  /* 0x0000000402087981 */ /* 0x004ea2000c1e1b00 */
[----:B0-----:R-:W-:-:S03]  /*0130*/  IMAD R7, R29, 0x1b, RZ ;  /* 0x0000001b1d077824 */ /* 0x001fc600078e02ff */
[----:B------:R-:W4:Y:S01]  /*0140*/  LDG.E.64 R10, desc[UR4][R2.64+0x8] ;  /* 0x00000804020a7981 */ /* 0x000f22000c1e1b00 */
[----:B---3--:R-:W-:-:S03]  /*0150*/  IMAD.WIDE.U32 R4, R7, 0x8, R4 ;  /* 0x0000000807047825 */ /* 0x008fc600078e0004 */
[----:B------:R-:W3:Y:S04]  /*0160*/  LDG.E.64 R14, desc[UR4][R2.64+0x10] ;  /* 0x00001004020e7981 */ /* 0x000ee8000c1e1b00 */
[----:B------:R-:W2:Y:S04]  /*0170*/  LDG.E.64 R6, desc[UR4][R4.64+0x40] ;  /* 0x0000400404067981 */ /* 0x000ea8000c1e1b00 */
[----:B------:R-:W4:Y:S04]  /*0180*/  LDG.E.64 R12, desc[UR4][R4.64+0x38] ;  /* 0x00003804040c7981 */ /* 0x000f28000c1e1b00 */
[----:B------:R-:W3:Y:S04]  /*0190*/  LDG.E.64 R16, desc[UR4][R4.64+0x30] ;  /* 0x0000300404107981 */ /* 0x000ee8000c1e1b00 */
[----:B------:R-:W5:Y:S04]  /*01a0*/  LDG.E.64 R18, desc[UR4][R2.64+0x2010] ;  /* 0x0020100402127981 */ /* 0x000f68000c1e1b00 */
[----:B------:R-:W5:Y:S01]  /*01b0*/  LDG.E.64 R20, desc[UR4][R4.64+0x28] ;  /* 0x0000280404147981 */ /* 0x000f62000c1e1b00 */
[----:B--2---:R-:W-:-:S03]  /*01c0*/  DFMA R22, R6, R8, RZ ;  /* 0x000000080616722b */ /* 0x004fc600000000ff */
[----:B------:R-:W2:Y:S04]  /*01d0*/  LDG.E.64 R6, desc[UR4][R2.64+0x2018] ;  /* 0x0020180402067981 */ /* 0x000ea8000c1e1b00 */
[----:B------:R-:W2:Y:S01]  /*01e0*/  LDG.E.64 R8, desc[UR4][R4.64+0x20] ;  /* 0x0000200404087981 */ /* 0x000ea2000c1e1b00 */
[----:B----4-:R-:W-:-:S03]  /*01f0*/  DFMA R22, R12, R10, R22 ;  /* 0x0000000a0c16722b */ /* 0x010fc60000000016 */
[----:B------:R-:W4:Y:S04]  /*0200*/  LDG.E.64 R10, desc[UR4][R2.64+0x2020] ;  /* 0x00202004020a7981 */ /* 0x000f28000c1e1b00 */
[----:B------:R-:W4:Y:S01]  /*0210*/  LDG.E.64 R12, desc[UR4][R4.64+0x18] ;  /* 0x00001804040c7981 */ /* 0x000f22000c1e1b00 */
[----:B---3--:R-:W-:-:S03]  /*0220*/  DFMA R22, R16, R14, R22 ;  /* 0x0000000e1016722b */ /* 0x008fc60000000016 */
[----:B------:R-:W3:Y:S04]  /*0230*/  LDG.E.64 R14, desc[UR4][R2.64+0x4020] ;  /* 0x00402004020e7981 */ /* 0x000ee8000c1e1b00 */
[----:B------:R-:W3:Y:S01]  /*0240*/  LDG.E.64 R16, desc[UR4][R4.64+0x10] ;  /* 0x0000100404107981 */ /* 0x000ee2000c1e1b00 */
[----:B-----5:R-:W-:-:S03]  /*0250*/  DFMA R18, R20, R18, R22 ;  /* 0x000000121412722b */ /* 0x020fc60000000016 */
[----:B------:R-:W5:Y:S04]  /*0260*/  LDG.E.64 R20, desc[UR4][R2.64+0x4028] ;  /* 0x0040280402147981 */ /* 0x000f68000c1e1b00 */
[----:B------:R-:W5:Y:S01]  /*0270*/  LDG.E.64 R22, desc[UR4][R4.64+0x8] ;  /* 0x0000080404167981 */ /* 0x000f62000c1e1b00 */
[----:B------:R-:W-:-:S04]  /*0280*/  IADD3 R24, P0, PT, R2, 0x1000000, RZ ;  /* 0x0100000002187810 */ /* 0x000fc80007f1e0ff */
[----:B------:R-:W-:Y:S01]  /*0290*/  IADD3.X R25, PT, PT, RZ, R3, RZ, P0, !PT ;  /* 0x00000003ff197210 */ /* 0x000fe200007fe4ff */
[----:B--2---:R-:W-:Y:S01]  /*02a0*/  DFMA R6, R8, R6, R18 ;  /* 0x000000060806722b */ /* 0x004fe20000000012 */
[----:B------:R-:W2:Y:S04]  /*02b0*/  LDG.E.64 R8, desc[UR4][R2.64+0x4030] ;  /* 0x0040300402087981 */ /* 0x000ea8000c1e1b00 */
[----:B------:R-:W2:Y:S03]  /*02c0*/  LDG.E.64 R18, desc[UR4][R4.64] ;  /* 0x0000000404127981 */ /* 0x000ea6000c1e1b00 */
[----:B----4-:R-:W-:Y:S02]  /*02d0*/  DFMA R12, R12, R10, R6 ;  /* 0x0000000a0c0c722b */ /* 0x010fe40000000006 */
[----:B------:R-:W4:Y:S04]  /*02e0*/  LDG.E.64 R6, desc[UR4][R4.64+0x88] ;  /* 0x0000880404067981 */ /* 0x000f28000c1e1b00 */
[----:B------:R-:W4:Y:S02]  /*02f0*/  LDG.E.64 R10, desc[UR4][R24.64+-0x7f7fe0] ;  /* 0x80802004180a7981 */ /* 0x000f24000c1e1b00 */
[----:B---3--:R-:W-:-:S02]  /*0300*/  DFMA R16, R16, R14, R12 ;  /* 0x0000000e1010722b */ /* 0x008fc4000000000c */
[----:B------:R-:W3:Y:S04]  /*0310*/  LDG.E.64 R12, desc[UR4][R4.64+0x80] ;  /* 0x00008004040c7981 */ /* 0x000ee8000c1e1b00 */
[----:B------:R-:W3:Y:S02]  /*0320*/  LDG.E.64 R14, desc[UR4][R24.64+-0x7f7fd8] ;  /* 0x80802804180e7981 */ /* 0x000ee4000c1e1b00 */
[----:B-----5:R-:W-:Y:S02]  /*0330*/  DFMA R22, R22, R20, R16 ;  /* 0x000000141616722b */ /* 0x020fe40000000010 */
[----:B------:R-:W5:Y:S04]  /*0340*/  LDG.E.64 R16, desc[UR4][R4.64+0x78] ;  /* 0x0000780404107981 */ /* 0x000f68000c1e1b00 */
[----:B------:R-:W5:Y:S04]  /*0350*/  LDG.E.64 R20, desc[UR4][R24.64+-0x7f7fd0] ;  /* 0x8080300418147981 */ /* 0x000f68000c1e1b00 */
[----:B------:R-:W5:Y:S01]  /*0360*/  LDG.E.64 R2, desc[UR4][R24.64+-0x7f5fd0] ;  /* 0x80a0300418027981 */ /* 0x000f62000c1e1b00 */
[----:B--2---:R-:W-:-:S03]  /*0370*/  DFMA R18, R18, R8, R22 ;  /* 0x000000081212722b */ /* 0x004fc60000000016 */
        /* <DEDUP_REMOVED lines=40> */
[----:B------:R-:W4:Y:S04]  /*0600*/  LDG.E.64 R20, desc[UR4][R24.64+0x14068] ;  /* 0x0140680418147981 */ /* 0x000f28000c1e1b00 */
[----:B------:R-:W4:Y:S01]  /*0610*/  LDG.E.64 R24, desc[UR4][R24.64+0x14070] ;  /* 0x0140700418187981 */ /* 0x000f22000c1e1b00 */
[----:B---3--:R-:W-:-:S08]  /*0620*/  DFMA R6, R12, R14, R6 ;  /* 0x0000000e0c06722b */ /* 0x008fd00000000006 */
[----:B-----5:R-:W-:Y:S02]  /*0630*/  DFMA R16, R16, R18, R6 ;  /* 0x000000121010722b */ /* 0x020fe40000000006 */
[----:B------:R-:W0:Y:S01]  /*0640*/  LDC.64 R6, c[0x0][0x390] ;  /* 0x0000e400ff067b82 */ /* 0x000e220000000a00 */
[----:B------:R-:W-:-:S04]  /*0650*/  LEA R0, R29, R0, 0x14 ;  /* 0x000000001d007211 */ /* 0x000fc800078ea0ff */
[----:B------:R-:W-:-:S05]  /*0660*/  LEA R27, R27, R0, 0xa ;  /* 0x000000001b1b7211 */ /* 0x000fca00078e50ff */
[----:B0-----:R-:W-:Y:S01]  /*0670*/  IMAD.WIDE R6, R27, 0x8, R6 ;  /* 0x000000081b067825 */ /* 0x001fe200078e0206 */
[----:B--2---:R-:W-:-:S08]  /*0680*/  DFMA R2, R8, R2, R16 ;  /* 0x000000020802722b */ /* 0x004fd00000000010 */
[----:B----4-:R-:W-:-:S08]  /*0690*/  DFMA R2, R10, R20, R2 ;  /* 0x000000140a02722b */ /* 0x010fd00000000002 */
[----:B------:R-:W-:-:S07]  /*06a0*/  DFMA R2, R22, R24, R2 ;  /* 0x000000181602722b */ /* 0x000fce0000000002 */
[----:B------:R-:W-:Y:S01]  /*06b0*/  STG.E.64 desc[UR4][R6.64], R2 ;  /* 0x0000000206007986 */ /* 0x000fe2000c101b04 */
[----:B------:R-:W-:Y:S05]  /*06c0*/  EXIT ;  /* 0x000000000000794d */ /* 0x000fea0003800000 */
.L_x_0:
[----:B------:R-:W-:-:S00]  /*06d0*/  BRA `(.L_x_0) ;  /* 0xfffffffc00fc7947 */ /* 0x000fc0000383ffff */
[----:B------:R-:W-:-:S00]  /*06e0*/  NOP ;  /* 0x0000000000007918 */ /* 0x000fc00000000000 */
        /* <DEDUP_REMOVED lines=9> */
.L_x_1:


//--------------------- .nv.shared.reserved.0     --------------------------
	.section	.nv.shared.reserved.0,"aw",@nobits
	.weak		__nv_reservedSMEM_offset_0_alias
	.size		__nv_reservedSMEM_offset_0_alias, 0, 64
	.other		__nv_reservedSMEM_offset_0_alias,@"STO_CUDA_RESERVED_SHARED STV_DEFAULT"
__nv_reservedSMEM_offset_0_alias:
	.zero		0
	.zero		64


//--------------------- .nv.constant0._Z18simple_convolutionPKdS0_Pd --------------------------
	.section	.nv.constant0._Z18simple_convolutionPKdS0_Pd,"a",@progbits
	.sectionflags	@""
	.align	4
.nv.constant0._Z18simple_convolutionPKdS0_Pd:
	.zero		920


//--------------------- SYMBOLS --------------------------

	.type		.nv.reservedSmem.offset0,@object
	.size		.nv.reservedSmem.offset0,0x4
